	.headerflags	@"EF_CUDA_TEXMODE_UNIFIED EF_CUDA_64BIT_ADDRESS EF_CUDA_ACCELERATORS EF_CUDA_SM90 EF_CUDA_VIRTUAL_SM(EF_CUDA_SM90)"
	.elftype	@"ET_EXEC"


//--------------------- .nv.info                  --------------------------
	.section	.nv.info,"",@"SHT_CUDA_INFO"
	.align	4


	//----- nvinfo : EIATTR_REGCOUNT
	.align		4
        /*0000*/ 	.byte	0x04, 0x2f
        /*0002*/ 	.short	(.L_1 - .L_0)
	.align		4
.L_0:
        /*0004*/ 	.word	index@(triton_poi_fused_clone_1)
        /*0008*/ 	.word	0x00000014


	//----- nvinfo : EIATTR_MIN_STACK_SIZE
	.align		4
.L_1:
        /*000c*/ 	.byte	0x04, 0x12
        /*000e*/ 	.short	(.L_3 - .L_2)
	.align		4
.L_2:
        /*0010*/ 	.word	index@(triton_poi_fused_clone_1)
        /*0014*/ 	.word	0x00000000


	//----- nvinfo : EIATTR_FRAME_SIZE
	.align		4
.L_3:
        /*0018*/ 	.byte	0x04, 0x11
        /*001a*/ 	.short	(.L_5 - .L_4)
	.align		4
.L_4:
        /*001c*/ 	.word	index@(triton_poi_fused_clone_1)
        /*0020*/ 	.word	0x00000000


	//----- nvinfo : EIATTR_MIN_STACK_SIZE
	.align		4
.L_5:
        /*0024*/ 	.byte	0x04, 0x12
        /*0026*/ 	.short	(.L_7 - .L_6)
	.align		4
.L_6:
        /*0028*/ 	.word	index@(triton_poi_fused_clone_1)
        /*002c*/ 	.word	0x00000000
.L_7:


//--------------------- .nv.info.triton_poi_fused_clone_1 --------------------------
	.section	.nv.info.triton_poi_fused_clone_1,"",@"SHT_CUDA_INFO"
	.sectionflags	@""
	.align	4


	//----- nvinfo : EIATTR_CUDA_API_VERSION
	.align		4
        /*0000*/ 	.byte	0x04, 0x37
        /*0002*/ 	.short	(.L_9 - .L_8)
.L_8:
        /*0004*/ 	.word	0x0000007c


	//----- nvinfo : EIATTR_KPARAM_INFO
	.align		4
.L_9:
        /*0008*/ 	.byte	0x04, 0x17
        /*000a*/ 	.short	(.L_11 - .L_10)
.L_10:
        /*000c*/ 	.word	0x00000000
        /*0010*/ 	.short	0x0003
        /*0012*/ 	.short	0x0018
        /*0014*/ 	.byte	0x00, 0xf0, 0x11, 0x00


	//----- nvinfo : EIATTR_KPARAM_INFO
	.align		4
.L_11:
        /*0018*/ 	.byte	0x04, 0x17
        /*001a*/ 	.short	(.L_13 - .L_12)
.L_12:
        /*001c*/ 	.word	0x00000000
        /*0020*/ 	.short	0x0002
        /*0022*/ 	.short	0x0010
        /*0024*/ 	.byte	0x00, 0xf4, 0x21, 0x00


	//----- nvinfo : EIATTR_KPARAM_INFO
	.align		4
.L_13:
        /*0028*/ 	.byte	0x04, 0x17
        /*002a*/ 	.short	(.L_15 - .L_14)
.L_14:
        /*002c*/ 	.word	0x00000000
        /*0030*/ 	.short	0x0001
        /*0032*/ 	.short	0x0008
        /*0034*/ 	.byte	0x00, 0xf4, 0x21, 0x00


	//----- nvinfo : EIATTR_KPARAM_INFO
	.align		4
.L_15:
        /*0038*/ 	.byte	0x04, 0x17
        /*003a*/ 	.short	(.L_17 - .L_16)
.L_16:
        /*003c*/ 	.word	0x00000000
        /*0040*/ 	.short	0x0000
        /*0042*/ 	.short	0x0000
        /*0044*/ 	.byte	0x00, 0xf4, 0x21, 0x00


	//----- nvinfo : EIATTR_SPARSE_MMA_MASK
	.align		4
.L_17:
        /*0048*/ 	.byte	0x03, 0x50
        /*004a*/ 	.short	0x0000


	//----- nvinfo : EIATTR_MAXREG_COUNT
	.align		4
        /*004c*/ 	.byte	0x03, 0x1b
        /*004e*/ 	.short	0x00ff


	//----- nvinfo : EIATTR_EXIT_INSTR_OFFSETS
	.align		4
        /*0050*/ 	.byte	0x04, 0x1c
        /*0052*/ 	.short	(.L_19 - .L_18)


	//   ....[0]....
.L_18:
        /*0054*/ 	.word	0x00000330


	//   ....[1]....
        /*0058*/ 	.word	0x00000350


	//----- nvinfo : EIATTR_REQNTID
	.align		4
.L_19:
        /*005c*/ 	.byte	0x04, 0x10
        /*005e*/ 	.short	(.L_21 - .L_20)
.L_20:
        /*0060*/ 	.word	0x00000020
        /*0064*/ 	.word	0x00000001
        /*0068*/ 	.word	0x00000001


	//----- nvinfo : EIATTR_CBANK_PARAM_SIZE
	.align		4
.L_21:
        /*006c*/ 	.byte	0x03, 0x19
        /*006e*/ 	.short	0x001c


	//----- nvinfo : EIATTR_PARAM_CBANK
	.align		4
        /*0070*/ 	.byte	0x04, 0x0a
        /*0072*/ 	.short	(.L_23 - .L_22)
	.align		4
.L_22:
        /*0074*/ 	.word	index@(.nv.constant0.triton_poi_fused_clone_1)
        /*0078*/ 	.short	0x0210
        /*007a*/ 	.short	0x001c


	//----- nvinfo : EIATTR_SW_WAR
	.align		4
.L_23:
        /*007c*/ 	.byte	0x04, 0x36
        /*007e*/ 	.short	(.L_25 - .L_24)
.L_24:
        /*0080*/ 	.word	0x00000008
.L_25:


//--------------------- .nv.callgraph             --------------------------
	.section	.nv.callgraph,"",@"SHT_CUDA_CALLGRAPH"
	.align	4
	.sectionentsize	8
	.align		4
        /*0000*/ 	.word	0x00000000
	.align		4
        /*0004*/ 	.word	0xffffffff
	.align		4
        /*0008*/ 	.word	0x00000000
	.align		4
        /*000c*/ 	.word	0xfffffffe
	.align		4
        /*0010*/ 	.word	0x00000000
	.align		4
        /*0014*/ 	.word	0xfffffffd
	.align		4
        /*0018*/ 	.word	0x00000000
	.align		4
        /*001c*/ 	.word	0xfffffffc


//--------------------- .text.triton_poi_fused_clone_1 --------------------------
	.section	.text.triton_poi_fused_clone_1,"ax",@progbits
	.align	128
        .global         triton_poi_fused_clone_1
        .type           triton_poi_fused_clone_1,@function
        .size           triton_poi_fused_clone_1,(.L_x_1 - triton_poi_fused_clone_1)
        .other          triton_poi_fused_clone_1,@"STO_CUDA_ENTRY STV_DEFAULT"
triton_poi_fused_clone_1:
.text.triton_poi_fused_clone_1:
[----:B------:R-:W0:Y:S02]  /*0000*/  LDC R1, c[0x0][0x28] ;  /* 0x00000a00ff017b82 */ /* 0x000e240000000800 */
[----:B------:R-:W1:Y:S01]  /*0010*/  S2R R2, SR_CTAID.X ;  /* 0x0000000000027919 */ /* 0x000e620000002500 */
[----:B------:R-:W2:Y:S01]  /*0020*/  S2R R9, SR_TID.X ;  /* 0x0000000000097919 */ /* 0x000ea20000002100 */
[----:B------:R-:W-:Y:S01]  /*0030*/  IMAD.MOV.U32 R8, RZ, RZ, RZ ;  /* 0x000000ffff087224 */ /* 0x000fe200078e00ff */
[----:B------:R-:W-:Y:S01]  /*0040*/  ULDC.64 UR4, c[0x0][0x208] ;  /* 0x0000820000047ab9 */ /* 0x000fe20000000a00 */
[----:B------:R-:W-:Y:S01]  /*0050*/  CS2R R16, SRZ ;  /* 0x0000000000107805 */ /* 0x000fe2000001ff00 */
[----:B------:R-:W3:Y:S01]  /*0060*/  LDC.64 R10, c[0x0][0x220] ;  /* 0x00008800ff0a7b82 */ /* 0x000ee20000000a00 */
[----:B-1----:R-:W-:Y:S01]  /*0070*/  IMAD.SHL.U32 R0, R2, 0x40, RZ ;  /* 0x0000004002007824 */ /* 0x002fe200078e00ff */
[----:B------:R-:W-:-:S06]  /*0080*/  SHF.R.S32.HI R12, RZ, 0x19, R2 ;  /* 0x00000019ff0c7819 */ /* 0x000fcc0000011402 */
[----:B------:R-:W1:Y:S01]  /*0090*/  LDC.64 R2, c[0x0][0x210] ;  /* 0x00008400ff027b82 */ /* 0x000e620000000a00 */
[----:B--2---:R-:W-:Y:S01]  /*00a0*/  IMAD.SHL.U32 R9, R9, 0x2, RZ ;  /* 0x0000000209097824 */ /* 0x004fe200078e00ff */
[----:B------:R-:W-:-:S04]  /*00b0*/  SGXT R12, R12, 0x1 ;  /* 0x000000010c0c781a */ /* 0x000fc80000000200 */
[----:B------:R-:W-:-:S04]  /*00c0*/  LOP3.LUT R13, R0, 0x3e, R9, 0xf8, !PT ;  /* 0x0000003e000d7812 */ /* 0x000fc800078ef809 */
[----:B------:R-:W-:Y:S01]  /*00d0*/  LEA.HI R14, R12, R13, RZ, 0x2 ;  /* 0x0000000d0c0e7211 */ /* 0x000fe200078f10ff */
[C---:B------:R-:W-:Y:S01]  /*00e0*/  IMAD.HI R6, R13.reuse, 0x2aaaaaab, RZ ;  /* 0x2aaaaaab0d067827 */ /* 0x040fe200078e02ff */
[----:B------:R-:W-:Y:S02]  /*00f0*/  ISETP.GE.AND P2, PT, R13, 0x30, PT ;  /* 0x000000300d00780c */ /* 0x000fe40003f46270 */
[----:B------:R-:W-:Y:S02]  /*0100*/  SHF.R.S32.HI R4, RZ, 0x2, R14 ;  /* 0x00000002ff047819 */ /* 0x000fe4000001140e */
[----:B------:R-:W-:-:S03]  /*0110*/  SHF.R.U32.HI R7, RZ, 0x1, R6 ;  /* 0x00000001ff077819 */ /* 0x000fc60000011606 */
[----:B------:R-:W-:Y:S01]  /*0120*/  IMAD.HI R5, R4, 0x55555556, RZ ;  /* 0x5555555604057827 */ /* 0x000fe200078e02ff */
[----:B------:R-:W-:-:S04]  /*0130*/  LEA.HI R6, R6, R7, RZ, 0x1 ;  /* 0x0000000706067211 */ /* 0x000fc800078f08ff */
[----:B------:R-:W-:-:S05]  /*0140*/  LEA.HI R5, R5, R5, RZ, 0x1 ;  /* 0x0000000505057211 */ /* 0x000fca00078f08ff */
[----:B------:R-:W-:-:S04]  /*0150*/  IMAD R5, R5, -0x3, R4 ;  /* 0xfffffffd05057824 */ /* 0x000fc800078e0204 */
[----:B------:R-:W-:Y:S02]  /*0160*/  IMAD R7, R6, 0x4, R5 ;  /* 0x0000000406077824 */ /* 0x000fe400078e0205 */
[----:B------:R-:W-:Y:S01]  /*0170*/  IMAD.MOV.U32 R6, RZ, RZ, RZ ;  /* 0x000000ffff067224 */ /* 0x000fe200078e00ff */
[----:B------:R-:W2:Y:S01]  /*0180*/  LDC.64 R4, c[0x0][0x218] ;  /* 0x00008600ff047b82 */ /* 0x000ea20000000a00 */
[----:B-1----:R-:W-:-:S05]  /*0190*/  IMAD.WIDE R2, R7, 0x4, R2 ;  /* 0x0000000407027825 */ /* 0x002fca00078e0202 */
[----:B------:R-:W4:Y:S04]  /*01a0*/  @!P2 LDG.E.EL R6, desc[UR4][R2.64] ;  /* 0x000000040206a981 */ /* 0x000f28000c2e1900 */
[----:B------:R1:W5:Y:S01]  /*01b0*/  @!P2 LDG.E.EL R8, desc[UR4][R2.64] ;  /* 0x000000040208a981 */ /* 0x000362000c2e1900 */
[----:B--2---:R-:W-:-:S05]  /*01c0*/  IMAD.WIDE R4, R7, 0x4, R4 ;  /* 0x0000000407047825 */ /* 0x004fca00078e0204 */
[----:B------:R-:W2:Y:S04]  /*01d0*/  @!P2 LDG.E.EL R16, desc[UR4][R4.64] ;  /* 0x000000040410a981 */ /* 0x000ea8000c2e1900 */
[----:B------:R1:W2:Y:S01]  /*01e0*/  @!P2 LDG.E.EL R17, desc[UR4][R4.64] ;  /* 0x000000040411a981 */ /* 0x0002a2000c2e1900 */
[----:B------:R-:W-:Y:S02]  /*01f0*/  LOP3.LUT R0, R0, 0x2, R9, 0xf8, !PT ;  /* 0x0000000200007812 */ /* 0x000fe400078ef809 */
[----:B------:R-:W-:Y:S02]  /*0200*/  LOP3.LUT R14, R14, 0xfffffffc, RZ, 0xc0, !PT ;  /* 0xfffffffc0e0e7812 */ /* 0x000fe400078ec0ff */
[----:B------:R-:W-:-:S03]  /*0210*/  LOP3.LUT R0, R0, 0x1, RZ, 0xfc, !PT ;  /* 0x0000000100007812 */ /* 0x000fc600078efcff */
[----:B------:R-:W-:Y:S01]  /*0220*/  IMAD.IADD R15, R13, 0x1, -R14 ;  /* 0x000000010d0f7824 */ /* 0x000fe200078e0a0e */
[----:B------:R-:W-:-:S04]  /*0230*/  LEA.HI R12, R12, R0, RZ, 0x2 ;  /* 0x000000000c0c7211 */ /* 0x000fc800078f10ff */
[----:B-1----:R-:W-:-:S05]  /*0240*/  LOP3.LUT R3, R12, 0xffffffc4, RZ, 0xc0, !PT ;  /* 0xffffffc40c037812 */ /* 0x002fca00078ec0ff */
[----:B------:R-:W-:Y:S01]  /*0250*/  IMAD.IADD R3, R0, 0x1, -R3 ;  /* 0x0000000100037824 */ /* 0x000fe200078e0a03 */
[----:B----4-:R-:W1:Y:S08]  /*0260*/  F2I.S64.TRUNC R6, R6 ;  /* 0x0000000600067311 */ /* 0x010e70000020d900 */
[----:B-----5:R-:W4:Y:S01]  /*0270*/  F2I.S64.TRUNC R8, R8 ;  /* 0x0000000800087311 */ /* 0x020f22000020d900 */
[----:B-1----:R-:W-:-:S02]  /*0280*/  ISETP.NE.U32.AND P0, PT, R6, R15, PT ;  /* 0x0000000f0600720c */ /* 0x002fc40003f05070 */
[----:B------:R-:W-:-:S04]  /*0290*/  SHF.R.S32.HI R15, RZ, 0x1f, R15 ;  /* 0x0000001fff0f7819 */ /* 0x000fc8000001140f */
[----:B------:R-:W-:Y:S02]  /*02a0*/  ISETP.NE.AND.EX P0, PT, R7, R15, PT, P0 ;  /* 0x0000000f0700720c */ /* 0x000fe40003f05300 */
[----:B----4-:R-:W-:Y:S02]  /*02b0*/  ISETP.NE.U32.AND P1, PT, R8, R3, PT ;  /* 0x000000030800720c */ /* 0x010fe40003f25070 */
[----:B------:R-:W-:Y:S02]  /*02c0*/  SHF.R.S32.HI R3, RZ, 0x1f, R3 ;  /* 0x0000001fff037819 */ /* 0x000fe40000011403 */
[----:B------:R-:W-:Y:S02]  /*02d0*/  FSEL R5, RZ, 1, P0 ;  /* 0x3f800000ff057808 */ /* 0x000fe40000000000 */
[----:B------:R-:W-:Y:S01]  /*02e0*/  ISETP.NE.AND.EX P1, PT, R9, R3, PT, P1 ;  /* 0x000000030900720c */ /* 0x000fe20003f25310 */
[----:B---3--:R-:W-:-:S04]  /*02f0*/  IMAD.WIDE R2, R13, 0x4, R10 ;  /* 0x000000040d027825 */ /* 0x008fc800078e020a */
[----:B--2---:R-:W-:Y:S01]  /*0300*/  FMUL R16, R5, R16 ;  /* 0x0000001005107220 */ /* 0x004fe20000400000 */
[----:B------:R-:W-:-:S05]  /*0310*/  FSEL R0, RZ, 1, P1 ;  /* 0x3f800000ff007808 */ /* 0x000fca0000800000 */
[----:B------:R-:W-:Y:S01]  /*0320*/  FMUL R17, R0, R17 ;  /* 0x0000001100117220 */ /* 0x000fe20000400000 */
[----:B------:R-:W-:Y:S06]  /*0330*/  @P2 EXIT ;  /* 0x000000000000294d */ /* 0x000fec0003800000 */
[----:B------:R-:W-:Y:S01]  /*0340*/  STG.E.64 desc[UR4][R2.64], R16 ;  /* 0x0000001002007986 */ /* 0x000fe2000c101b04 */
[----:B------:R-:W-:Y:S05]  /*0350*/  EXIT ;  /* 0x000000000000794d */ /* 0x000fea0003800000 */
.L_x_0:
[----:B------:R-:W-:-:S00]  /*0360*/  BRA `(.L_x_0) ;  /* 0xfffffffc00fc7947 */ /* 0x000fc0000383ffff */
[----:B------:R-:W-:-:S00]  /*0370*/  NOP ;  /* 0x0000000000007918 */ /* 0x000fc00000000000 */
        /* <DEDUP_REMOVED lines=8> */
.L_x_1:


//--------------------- .nv.constant0.triton_poi_fused_clone_1 --------------------------
	.section	.nv.constant0.triton_poi_fused_clone_1,"a",@progbits
	.sectionflags	@""
	.align	4
.nv.constant0.triton_poi_fused_clone_1:
	.zero		556
